//
// Generated by NVIDIA NVVM Compiler
//
// Compiler Build ID: CL-36424714
// Cuda compilation tools, release 13.0, V13.0.88
// Based on NVVM 20.0.0
//

.version 9.0
.target sm_100
.address_size 64

	// .globl	_Z12polyEvalKernPiPmi

.visible .entry _Z12polyEvalKernPiPmi(
	.param .u64 .ptr .align 1 _Z12polyEvalKernPiPmi_param_0,
	.param .u64 .ptr .align 1 _Z12polyEvalKernPiPmi_param_1,
	.param .u32 _Z12polyEvalKernPiPmi_param_2
)
{
	.reg .pred 	%p<17>;
	.reg .b32 	%r<47>;
	.reg .b64 	%rd<75>;

	ld.param.u64 	%rd33, [_Z12polyEvalKernPiPmi_param_0];
	ld.param.u64 	%rd34, [_Z12polyEvalKernPiPmi_param_1];
	ld.param.u32 	%r12, [_Z12polyEvalKernPiPmi_param_2];
	mov.u32 	%r13, %ctaid.x;
	mov.u32 	%r14, %ntid.x;
	mov.u32 	%r15, %tid.x;
	mad.lo.s32 	%r1, %r13, %r14, %r15;
	setp.ge.s32 	%p1, %r1, %r12;
	@%p1 bra 	$L__BB0_24;
	cvta.to.global.u64 	%rd35, %rd34;
	mul.wide.s32 	%rd36, %r1, 8;
	add.s64 	%rd37, %rd35, %rd36;
	ld.global.u64 	%rd1, [%rd37];
	setp.lt.u64 	%p2, %rd1, 2;
	mov.b32 	%r46, 0;
	@%p2 bra 	$L__BB0_23;
	add.s64 	%rd2, %rd1, -1;
	add.s64 	%rd39, %rd1, -2;
	and.b64  	%rd72, %rd2, 3;
	setp.lt.u64 	%p3, %rd39, 3;
	mov.b32 	%r46, 0;
	mov.b64 	%rd73, 1;
	@%p3 bra 	$L__BB0_18;
	and.b64  	%rd41, %rd2, -4;
	neg.s64 	%rd4, %rd41;
	mov.b32 	%r46, 0;
	mov.b64 	%rd66, 2;
	cvt.u32.u64 	%r20, %rd1;
$L__BB0_4:
	add.s64 	%rd42, %rd66, -1;
	mad.lo.s64 	%rd43, %rd42, %rd42, -3;
	mad.lo.s64 	%rd6, %rd43, %rd42, -1;
	or.b64  	%rd44, %rd6, %rd1;
	and.b64  	%rd45, %rd44, -4294967296;
	setp.ne.s64 	%p4, %rd45, 0;
	@%p4 bra 	$L__BB0_6;
	cvt.u32.u64 	%r21, %rd6;
	rem.u32 	%r22, %r21, %r20;
	cvt.u64.u32 	%rd67, %r22;
	bra.uni 	$L__BB0_7;
$L__BB0_6:
	rem.u64 	%rd67, %rd6, %rd1;
$L__BB0_7:
	setp.eq.s64 	%p5, %rd67, 0;
	selp.u32 	%r23, 1, 0, %p5;
	add.s32 	%r3, %r46, %r23;
	mad.lo.s64 	%rd46, %rd66, %rd66, -3;
	mad.lo.s64 	%rd10, %rd46, %rd66, -1;
	or.b64  	%rd47, %rd10, %rd1;
	and.b64  	%rd48, %rd47, -4294967296;
	setp.ne.s64 	%p6, %rd48, 0;
	@%p6 bra 	$L__BB0_9;
	cvt.u32.u64 	%r25, %rd10;
	rem.u32 	%r26, %r25, %r20;
	cvt.u64.u32 	%rd68, %r26;
	bra.uni 	$L__BB0_10;
$L__BB0_9:
	rem.u64 	%rd68, %rd10, %rd1;
$L__BB0_10:
	setp.eq.s64 	%p7, %rd68, 0;
	selp.u32 	%r27, 1, 0, %p7;
	add.s32 	%r4, %r3, %r27;
	mad.lo.s64 	%rd49, %rd66, %rd66, %rd66;
	add.s64 	%rd50, %rd66, %rd49;
	add.s64 	%rd51, %rd50, -2;
	mad.lo.s64 	%rd52, %rd51, %rd66, %rd51;
	add.s64 	%rd14, %rd52, -1;
	or.b64  	%rd53, %rd14, %rd1;
	and.b64  	%rd54, %rd53, -4294967296;
	setp.ne.s64 	%p8, %rd54, 0;
	@%p8 bra 	$L__BB0_12;
	cvt.u32.u64 	%r29, %rd14;
	rem.u32 	%r30, %r29, %r20;
	cvt.u64.u32 	%rd69, %r30;
	bra.uni 	$L__BB0_13;
$L__BB0_12:
	rem.u64 	%rd69, %rd14, %rd1;
$L__BB0_13:
	setp.eq.s64 	%p9, %rd69, 0;
	selp.u32 	%r31, 1, 0, %p9;
	add.s32 	%r5, %r4, %r31;
	add.s64 	%rd55, %rd66, 2;
	mad.lo.s64 	%rd56, %rd55, %rd55, -3;
	mad.lo.s64 	%rd18, %rd56, %rd55, -1;
	or.b64  	%rd57, %rd18, %rd1;
	and.b64  	%rd58, %rd57, -4294967296;
	setp.ne.s64 	%p10, %rd58, 0;
	@%p10 bra 	$L__BB0_15;
	cvt.u32.u64 	%r33, %rd18;
	rem.u32 	%r34, %r33, %r20;
	cvt.u64.u32 	%rd70, %r34;
	bra.uni 	$L__BB0_16;
$L__BB0_15:
	rem.u64 	%rd70, %rd18, %rd1;
$L__BB0_16:
	setp.eq.s64 	%p11, %rd70, 0;
	selp.u32 	%r35, 1, 0, %p11;
	add.s32 	%r46, %r5, %r35;
	add.s64 	%rd66, %rd66, 4;
	add.s64 	%rd59, %rd4, %rd66;
	setp.ne.s64 	%p12, %rd59, 2;
	@%p12 bra 	$L__BB0_4;
	add.s64 	%rd73, %rd66, -1;
$L__BB0_18:
	setp.eq.s64 	%p13, %rd72, 0;
	@%p13 bra 	$L__BB0_23;
$L__BB0_19:
	.pragma "nounroll";
	mad.lo.s64 	%rd60, %rd73, %rd73, -3;
	mad.lo.s64 	%rd27, %rd60, %rd73, -1;
	or.b64  	%rd61, %rd27, %rd1;
	and.b64  	%rd62, %rd61, -4294967296;
	setp.ne.s64 	%p14, %rd62, 0;
	@%p14 bra 	$L__BB0_21;
	cvt.u32.u64 	%r36, %rd1;
	cvt.u32.u64 	%r37, %rd27;
	rem.u32 	%r38, %r37, %r36;
	cvt.u64.u32 	%rd74, %r38;
	bra.uni 	$L__BB0_22;
$L__BB0_21:
	rem.u64 	%rd74, %rd27, %rd1;
$L__BB0_22:
	setp.eq.s64 	%p15, %rd74, 0;
	selp.u32 	%r39, 1, 0, %p15;
	add.s32 	%r46, %r46, %r39;
	add.s64 	%rd73, %rd73, 1;
	add.s64 	%rd72, %rd72, -1;
	setp.ne.s64 	%p16, %rd72, 0;
	@%p16 bra 	$L__BB0_19;
$L__BB0_23:
	min.s32 	%r40, %r46, 2;
	cvta.to.global.u64 	%rd63, %rd33;
	mul.wide.u32 	%rd64, %r40, 4;
	add.s64 	%rd65, %rd63, %rd64;
	atom.global.add.u32 	%r41, [%rd65], 1;
$L__BB0_24:
	ret;

}


// ===== COMPILED SASS (sm_100) =====

	.target	sm_100

	.elftype	@"ET_EXEC"


//--------------------- .note.nv.tkinfo           --------------------------
	.section	.note.nv.tkinfo,"",@"SHT_NOTE"
	.sectionflags	@"SHF_NOTE_NV_TKINFO"
	.tkinfo
        /*0018*/ 	.word	0x00000002
        /*0030*/ 	.string	""
        /*0030*/ 	.string	"ptxas"
        /*0030*/ 	.string	"Cuda compilation tools, release 13.0, V13.0.88"
        /*0030*/ 	.string	"Build cuda_13.0.r13.0/compiler.36424714_0"
        /*0030*/ 	.string	"-arch sm_100 -m 64 "



//--------------------- .note.nv.cuinfo           --------------------------
	.section	.note.nv.cuinfo,"",@"SHT_NOTE"
	.sectionflags	@"SHF_NOTE_NV_CUINFO"
        /*0018*/ 	.short	0x0002
        /*001a*/ 	.short	0x0064
        /*001c*/ 	.short	0x0082
	.zero		2


//--------------------- .nv.info                  --------------------------
	.section	.nv.info,"",@"SHT_CUDA_INFO"
	.align	4


	//----- nvinfo : EIATTR_REGCOUNT
	.align		4
        /*0000*/ 	.byte	0x04, 0x2f
        /*0002*/ 	.short	(.L_1 - .L_0)
	.align		4
.L_0:
        /*0004*/ 	.word	index@(_Z12polyEvalKernPiPmi)
        /*0008*/ 	.word	0x0000001c


	//----- nvinfo : EIATTR_FRAME_SIZE
	.align		4
.L_1:
        /*000c*/ 	.byte	0x04, 0x11
        /*000e*/ 	.short	(.L_3 - .L_2)
	.align		4
.L_2:
        /*0010*/ 	.word	index@($__internal_0_$__cuda_sm20_rem_u64)
        /*0014*/ 	.word	0x00000000


	//----- nvinfo : EIATTR_FRAME_SIZE
	.align		4
.L_3:
        /*0018*/ 	.byte	0x04, 0x11
        /*001a*/ 	.short	(.L_5 - .L_4)
	.align		4
.L_4:
        /*001c*/ 	.word	index@(_Z12polyEvalKernPiPmi)
        /*0020*/ 	.word	0x00000000


	//----- nvinfo : EIATTR_MIN_STACK_SIZE
	.align		4
.L_5:
        /*0024*/ 	.byte	0x04, 0x12
        /*0026*/ 	.short	(.L_7 - .L_6)
	.align		4
.L_6:
        /*0028*/ 	.word	index@(_Z12polyEvalKernPiPmi)
        /*002c*/ 	.word	0x00000000
.L_7:


//--------------------- .nv.compat                --------------------------
	.section	.nv.compat,"",@"SHT_CUDA_COMPAT_INFO"
	.align	4
        /*0000*/ 	.byte	0x02, 0x09, 0x00, 0x00, 0x02, 0x02, 0x01, 0x00, 0x02, 0x05, 0x05, 0x00, 0x03, 0x07, 0x01, 0x01
        /*0010*/ 	.byte	0x02, 0x03, 0x00, 0x00, 0x02, 0x06, 0x01, 0x00, 0x04, 0x0b, 0x08, 0x00, 0x09, 0x00, 0x00, 0x00
        /*0020*/ 	.byte	0x00, 0x00, 0x00, 0x00


//--------------------- .nv.info._Z12polyEvalKernPiPmi --------------------------
	.section	.nv.info._Z12polyEvalKernPiPmi,"",@"SHT_CUDA_INFO"
	.sectionflags	@""
	.align	4


	//----- nvinfo : EIATTR_CUDA_API_VERSION
	.align		4
        /*0000*/ 	.byte	0x04, 0x37
        /*0002*/ 	.short	(.L_9 - .L_8)
.L_8:
        /*0004*/ 	.word	0x00000082


	//----- nvinfo : EIATTR_KPARAM_INFO
	.align		4
.L_9:
        /*0008*/ 	.byte	0x04, 0x17
        /*000a*/ 	.short	(.L_11 - .L_10)
.L_10:
        /*000c*/ 	.word	0x00000000
        /*0010*/ 	.short	0x0002
        /*0012*/ 	.short	0x0010
        /*0014*/ 	.byte	0x00, 0xf0, 0x11, 0x00


	//----- nvinfo : EIATTR_KPARAM_INFO
	.align		4
.L_11:
        /*0018*/ 	.byte	0x04, 0x17
        /*001a*/ 	.short	(.L_13 - .L_12)
.L_12:
        /*001c*/ 	.word	0x00000000
        /*0020*/ 	.short	0x0001
        /*0022*/ 	.short	0x0008
        /*0024*/ 	.byte	0x00, 0xf5, 0x21, 0x00


	//----- nvinfo : EIATTR_KPARAM_INFO
	.align		4
.L_13:
        /*0028*/ 	.byte	0x04, 0x17
        /*002a*/ 	.short	(.L_15 - .L_14)
.L_14:
        /*002c*/ 	.word	0x00000000
        /*0030*/ 	.short	0x0000
        /*0032*/ 	.short	0x0000
        /*0034*/ 	.byte	0x00, 0xf5, 0x21, 0x00


	//----- nvinfo : EIATTR_SPARSE_MMA_MASK
	.align		4
.L_15:
        /*0038*/ 	.byte	0x03, 0x50
        /*003a*/ 	.short	0x0000


	//----- nvinfo : EIATTR_MAXREG_COUNT
	.align		4
        /*003c*/ 	.byte	0x03, 0x1b
        /*003e*/ 	.short	0x00ff


	//----- nvinfo : EIATTR_MERCURY_ISA_VERSION
	.align		4
        /*0040*/ 	.byte	0x03, 0x5f
        /*0042*/ 	.short	0x0101


	//----- nvinfo : EIATTR_VRC_CTA_INIT_COUNT
	.align		4
        /*0044*/ 	.byte	0x02, 0x4a
	.zero		1
	.zero		1


	//----- nvinfo : EIATTR_EXIT_INSTR_OFFSETS
	.align		4
        /*0048*/ 	.byte	0x04, 0x1c
        /*004a*/ 	.short	(.L_17 - .L_16)


	//   ....[0]....
.L_16:
        /*004c*/ 	.word	0x00000070


	//   ....[1]....
        /*0050*/ 	.word	0x000011a0


	//----- nvinfo : EIATTR_CRS_STACK_SIZE
	.align		4
.L_17:
        /*0054*/ 	.byte	0x04, 0x1e
        /*0056*/ 	.short	(.L_19 - .L_18)
.L_18:
        /*0058*/ 	.word	0x00000000


	//----- nvinfo : EIATTR_CBANK_PARAM_SIZE
	.align		4
.L_19:
        /*005c*/ 	.byte	0x03, 0x19
        /*005e*/ 	.short	0x0014


	//----- nvinfo : EIATTR_PARAM_CBANK
	.align		4
        /*0060*/ 	.byte	0x04, 0x0a
        /*0062*/ 	.short	(.L_21 - .L_20)
	.align		4
.L_20:
        /*0064*/ 	.word	index@(.nv.constant0._Z12polyEvalKernPiPmi)
        /*0068*/ 	.short	0x0380
        /*006a*/ 	.short	0x0014


	//----- nvinfo : EIATTR_SW_WAR
	.align		4
.L_21:
        /*006c*/ 	.byte	0x04, 0x36
        /*006e*/ 	.short	(.L_23 - .L_22)
.L_22:
        /*0070*/ 	.word	0x00000008
.L_23:


//--------------------- .nv.callgraph             --------------------------
	.section	.nv.callgraph,"",@"SHT_CUDA_CALLGRAPH"
	.align	4
	.sectionentsize	8
	.align		4
        /*0000*/ 	.word	0x00000000
	.align		4
        /*0004*/ 	.word	0xffffffff
	.align		4
        /*0008*/ 	.word	0x00000000
	.align		4
        /*000c*/ 	.word	0xfffffffe
	.align		4
        /*0010*/ 	.word	0x00000000
	.align		4
        /*0014*/ 	.word	0xfffffffd
	.align		4
        /*0018*/ 	.word	0x00000000
	.align		4
        /*001c*/ 	.word	0xfffffffc


//--------------------- .text._Z12polyEvalKernPiPmi --------------------------
	.section	.text._Z12polyEvalKernPiPmi,"ax",@progbits
	.align	128
        .global         _Z12polyEvalKernPiPmi
        .type           _Z12polyEvalKernPiPmi,@function
        .size           _Z12polyEvalKernPiPmi,(.L_x_23 - _Z12polyEvalKernPiPmi)
        .other          _Z12polyEvalKernPiPmi,@"STO_CUDA_ENTRY STV_DEFAULT"
_Z12polyEvalKernPiPmi:
.text._Z12polyEvalKernPiPmi:
[----:B------:R-:W-:Y:S01]  /*0000*/  LDC R1, c[0x0][0x37c] ;  /* 0x0000df00ff017b82 */ /* 0x000fe20000000800 */
[----:B------:R-:W0:Y:S07]  /*0010*/  S2R R0, SR_TID.X ;  /* 0x0000000000007919 */ /* 0x000e2e0000002100 */
[----:B------:R-:W0:Y:S01]  /*0020*/  S2UR UR4, SR_CTAID.X ;  /* 0x00000000000479c3 */ /* 0x000e220000002500 */
[----:B------:R-:W1:Y:S07]  /*0030*/  LDCU UR5, c[0x0][0x390] ;  /* 0x00007200ff0577ac */ /* 0x000e6e0008000800 */
[----:B------:R-:W0:Y:S02]  /*0040*/  LDC R3, c[0x0][0x360] ;  /* 0x0000d800ff037b82 */ /* 0x000e240000000800 */
[----:B0-----:R-:W-:-:S05]  /*0050*/  IMAD R3, R3, UR4, R0 ;  /* 0x0000000403037c24 */ /* 0x001fca000f8e0200 */
[----:B-1----:R-:W-:-:S13]  /*0060*/  ISETP.GE.AND P0, PT, R3, UR5, PT ;  /* 0x0000000503007c0c */ /* 0x002fda000bf06270 */
[----:B------:R-:W-:Y:S05]  /*0070*/  @P0 EXIT ;  /* 0x000000000000094d */ /* 0x000fea0003800000 */
[----:B------:R-:W0:Y:S01]  /*0080*/  LDC.64 R12, c[0x0][0x388] ;  /* 0x0000e200ff0c7b82 */ /* 0x000e220000000a00 */
[----:B------:R-:W1:Y:S01]  /*0090*/  LDCU.64 UR4, c[0x0][0x358] ;  /* 0x00006b00ff0477ac */ /* 0x000e620008000a00 */
[----:B0-----:R-:W-:-:S06]  /*00a0*/  IMAD.WIDE R12, R3, 0x8, R12 ;  /* 0x00000008030c7825 */ /* 0x001fcc00078e020c */
[----:B-1----:R-:W2:Y:S01]  /*00b0*/  LDG.E.64 R12, desc[UR4][R12.64] ;  /* 0x000000040c0c7981 */ /* 0x002ea2000c1e1b00 */
[----:B------:R-:W-:Y:S01]  /*00c0*/  BSSY.RECONVERGENT B0, `(.L_x_0) ;  /* 0x0000108000007945 */ /* 0x000fe20003800200 */
[----:B------:R-:W-:Y:S01]  /*00d0*/  IMAD.MOV.U32 R0, RZ, RZ, RZ ;  /* 0x000000ffff007224 */ /* 0x000fe200078e00ff */
[----:B--2---:R-:W-:-:S04]  /*00e0*/  ISETP.GE.U32.AND P0, PT, R12, 0x2, PT ;  /* 0x000000020c00780c */ /* 0x004fc80003f06070 */
[----:B------:R-:W-:-:S13]  /*00f0*/  ISETP.GE.U32.AND.EX P0, PT, R13, RZ, PT, P0 ;  /* 0x000000ff0d00720c */ /* 0x000fda0003f06100 */
[----:B------:R-:W-:Y:S05]  /*0100*/  @!P0 BRA `(.L_x_1) ;  /* 0x00000010000c8947 */ /* 0x000fea0003800000 */
[----:B------:R-:W-:Y:S01]  /*0110*/  IADD3 R0, P1, PT, R12, -0x2, RZ ;  /* 0xfffffffe0c007810 */ /* 0x000fe20007f3e0ff */
[----:B------:R-:W-:Y:S01]  /*0120*/  BSSY.RECONVERGENT B1, `(.L_x_2) ;  /* 0x00000cc000017945 */ /* 0x000fe20003800200 */
[----:B------:R-:W-:Y:S02]  /*0130*/  HFMA2 R6, -RZ, RZ, 0, 5.9604644775390625e-08 ;  /* 0x00000001ff067431 */ /* 0x000fe400000001ff */
[----:B------:R-:W-:Y:S01]  /*0140*/  IMAD.MOV.U32 R2, RZ, RZ, RZ ;  /* 0x000000ffff027224 */ /* 0x000fe200078e00ff */
[----:B------:R-:W-:Y:S01]  /*0150*/  ISETP.GE.U32.AND P0, PT, R0, 0x3, PT ;  /* 0x000000030000780c */ /* 0x000fe20003f06070 */
[----:B------:R-:W-:Y:S01]  /*0160*/  IMAD.MOV.U32 R7, RZ, RZ, RZ ;  /* 0x000000ffff077224 */ /* 0x000fe200078e00ff */
[----:B------:R-:W-:Y:S02]  /*0170*/  IADD3.X R0, PT, PT, R13, -0x1, RZ, P1, !PT ;  /* 0xffffffff0d007810 */ /* 0x000fe40000ffe4ff */
[----:B------:R-:W-:Y:S02]  /*0180*/  IADD3 R4, P1, PT, R12, -0x1, RZ ;  /* 0xffffffff0c047810 */ /* 0x000fe40007f3e0ff */
[----:B------:R-:W-:Y:S01]  /*0190*/  ISETP.GE.U32.AND.EX P0, PT, R0, RZ, PT, P0 ;  /* 0x000000ff0000720c */ /* 0x000fe20003f06100 */
[----:B------:R-:W-:Y:S01]  /*01a0*/  IMAD.MOV.U32 R0, RZ, RZ, RZ ;  /* 0x000000ffff007224 */ /* 0x000fe200078e00ff */
[----:B------:R-:W-:-:S11]  /*01b0*/  LOP3.LUT R3, R4, 0x3, RZ, 0xc0, !PT ;  /* 0x0000000304037812 */ /* 0x000fd600078ec0ff */
[----:B------:R-:W-:Y:S05]  /*01c0*/  @!P0 BRA `(.L_x_3) ;  /* 0x0000000c00048947 */ /* 0x000fea0003800000 */
[----:B------:R-:W-:Y:S01]  /*01d0*/  BSSY.RECONVERGENT B2, `(.L_x_4) ;  /* 0x00000be000027945 */ /* 0x000fe20003800200 */
[----:B------:R-:W-:Y:S01]  /*01e0*/  LOP3.LUT R4, R4, 0xfffffffc, RZ, 0xc0, !PT ;  /* 0xfffffffc04047812 */ /* 0x000fe200078ec0ff */
[----:B------:R-:W-:Y:S01]  /*01f0*/  IMAD.MOV.U32 R0, RZ, RZ, RZ ;  /* 0x000000ffff007224 */ /* 0x000fe200078e00ff */
[----:B------:R-:W-:Y:S01]  /*0200*/  IADD3.X R5, PT, PT, R13, -0x1, RZ, P1, !PT ;  /* 0xffffffff0d057810 */ /* 0x000fe20000ffe4ff */
[----:B------:R-:W-:Y:S01]  /*0210*/  IMAD.MOV.U32 R7, RZ, RZ, RZ ;  /* 0x000000ffff077224 */ /* 0x000fe200078e00ff */
[----:B------:R-:W-:-:S07]  /*0220*/  MOV R6, 0x2 ;  /* 0x0000000200067802 */ /* 0x000fce0000000f00 */
.L_x_17:
[----:B------:R-:W-:Y:S01]  /*0230*/  IADD3 R9, P0, PT, R6, -0x1, RZ ;  /* 0xffffffff06097810 */ /* 0x000fe20007f1e0ff */
[----:B------:R-:W-:Y:S01]  /*0240*/  UMOV UR6, 0xfffffffd ;  /* 0xfffffffd00067882 */ /* 0x000fe20000000000 */
[----:B------:R-:W-:Y:S01]  /*0250*/  UMOV UR7, 0xffffffff ;  /* 0xffffffff00077882 */ /* 0x000fe20000000000 */
[----:B------:R-:W-:Y:S01]  /*0260*/  BSSY.RECONVERGENT B3, `(.L_x_5) ;  /* 0x0000026000037945 */ /* 0x000fe20003800200 */
[----:B------:R-:W-:Y:S01]  /*0270*/  IADD3.X R14, PT, PT, R7, -0x1, RZ, P0, !PT ;  /* 0xffffffff070e7810 */ /* 0x000fe200007fe4ff */
[----:B------:R-:W-:Y:S01]  /*0280*/  IMAD.WIDE.U32 R10, R9, R9, UR6 ;  /* 0x00000006090a7e25 */ /* 0x000fe2000f8e0009 */
[----:B------:R-:W-:-:S03]  /*0290*/  UMOV UR6, 0xffffffff ;  /* 0xffffffff00067882 */ /* 0x000fc60000000000 */
[----:B------:R-:W-:-:S04]  /*02a0*/  IMAD R8, R14, R9, RZ ;  /* 0x000000090e087224 */ /* 0x000fc800078e02ff */
[----:B------:R-:W-:-:S04]  /*02b0*/  IMAD R15, R9, R14, R8 ;  /* 0x0000000e090f7224 */ /* 0x000fc800078e0208 */
[----:B------:R-:W-:-:S04]  /*02c0*/  IMAD.IADD R8, R11, 0x1, R15 ;  /* 0x000000010b087824 */ /* 0x000fc800078e020f */
[----:B------:R-:W-:Y:S02]  /*02d0*/  IMAD R11, R8, R9, RZ ;  /* 0x00000009080b7224 */ /* 0x000fe400078e02ff */
[----:B------:R-:W-:-:S04]  /*02e0*/  IMAD.WIDE.U32 R8, R9, R10, UR6 ;  /* 0x0000000609087e25 */ /* 0x000fc8000f8e000a */
[----:B------:R-:W-:-:S05]  /*02f0*/  IMAD R11, R14, R10, R11 ;  /* 0x0000000a0e0b7224 */ /* 0x000fca00078e020b */
[----:B------:R-:W-:-:S04]  /*0300*/  IADD3 R11, PT, PT, R9, R11, RZ ;  /* 0x0000000b090b7210 */ /* 0x000fc80007ffe0ff */
[----:B------:R-:W-:-:S04]  /*0310*/  LOP3.LUT R10, R11, R13, RZ, 0xfc, !PT ;  /* 0x0000000d0b0a7212 */ /* 0x000fc800078efcff */
[----:B------:R-:W-:-:S13]  /*0320*/  ISETP.NE.U32.AND P0, PT, R10, RZ, PT ;  /* 0x000000ff0a00720c */ /* 0x000fda0003f05070 */
[----:B------:R-:W-:Y:S05]  /*0330*/  @P0 BRA `(.L_x_6) ;  /* 0x0000000000500947 */ /* 0x000fea0003800000 */
[----:B------:R-:W0:Y:S01]  /*0340*/  I2F.U32.RP R9, R12 ;  /* 0x0000000c00097306 */ /* 0x000e220000209000 */
[----:B------:R-:W-:Y:S01]  /*0350*/  IMAD.MOV R15, RZ, RZ, -R12 ;  /* 0x000000ffff0f7224 */ /* 0x000fe200078e0a0c */
[----:B------:R-:W-:-:S06]  /*0360*/  ISETP.NE.U32.AND P1, PT, R12, RZ, PT ;  /* 0x000000ff0c00720c */ /* 0x000fcc0003f25070 */
[----:B0-----:R-:W0:Y:S02]  /*0370*/  MUFU.RCP R9, R9 ;  /* 0x0000000900097308 */ /* 0x001e240000001000 */
[----:B0-----:R-:W-:-:S06]  /*0380*/  VIADD R10, R9, 0xffffffe ;  /* 0x0ffffffe090a7836 */ /* 0x001fcc0000000000 */
[----:B------:R0:W1:Y:S02]  /*0390*/  F2I.FTZ.U32.TRUNC.NTZ R11, R10 ;  /* 0x0000000a000b7305 */ /* 0x000064000021f000 */
[----:B0-----:R-:W-:Y:S02]  /*03a0*/  HFMA2 R10, -RZ, RZ, 0, 0 ;  /* 0x00000000ff0a7431 */ /* 0x001fe400000001ff */
[----:B-1----:R-:W-:-:S04]  /*03b0*/  IMAD R15, R15, R11, RZ ;  /* 0x0000000b0f0f7224 */ /* 0x002fc800078e02ff */
[----:B------:R-:W-:-:S06]  /*03c0*/  IMAD.HI.U32 R11, R11, R15, R10 ;  /* 0x0000000f0b0b7227 */ /* 0x000fcc00078e000a */
[----:B------:R-:W-:-:S04]  /*03d0*/  IMAD.HI.U32 R11, R11, R8, RZ ;  /* 0x000000080b0b7227 */ /* 0x000fc800078e00ff */
[----:B------:R-:W-:-:S04]  /*03e0*/  IMAD.MOV R11, RZ, RZ, -R11 ;  /* 0x000000ffff0b7224 */ /* 0x000fc800078e0a0b */
[----:B------:R-:W-:-:S05]  /*03f0*/  IMAD R11, R12, R11, R8 ;  /* 0x0000000b0c0b7224 */ /* 0x000fca00078e0208 */
[----:B------:R-:W-:-:S13]  /*0400*/  ISETP.GE.U32.AND P0, PT, R11, R12, PT ;  /* 0x0000000c0b00720c */ /* 0x000fda0003f06070 */
[----:B------:R-:W-:-:S05]  /*0410*/  @P0 IMAD.IADD R11, R11, 0x1, -R12 ;  /* 0x000000010b0b0824 */ /* 0x000fca00078e0a0c */
[----:B------:R-:W-:-:S13]  /*0420*/  ISETP.GE.U32.AND P0, PT, R11, R12, PT ;  /* 0x0000000c0b00720c */ /* 0x000fda0003f06070 */
[----:B------:R-:W-:Y:S02]  /*0430*/  @P0 IADD3 R11, PT, PT, -R12, R11, RZ ;  /* 0x0000000b0c0b0210 */ /* 0x000fe40007ffe1ff */
[----:B------:R-:W-:-:S04]  /*0440*/  @!P1 LOP3.LUT R11, RZ, R12, RZ, 0x33, !PT ;  /* 0x0000000cff0b9212 */ /* 0x000fc800078e33ff */
[----:B------:R-:W-:-:S04]  /*0450*/  ISETP.NE.U32.AND P0, PT, R11, RZ, PT ;  /* 0x000000ff0b00720c */ /* 0x000fc80003f05070 */
[----:B------:R-:W-:Y:S01]  /*0460*/  ISETP.NE.AND.EX P0, PT, RZ, RZ, PT, P0 ;  /* 0x000000ffff00720c */ /* 0x000fe20003f05300 */
[----:B------:R-:W-:-:S12]  /*0470*/  BRA `(.L_x_7) ;  /* 0x0000000000107947 */ /* 0x000fd80003800000 */
.L_x_6:
[----:B------:R-:W-:-:S07]  /*0480*/  MOV R10, 0x4a0 ;  /* 0x000004a0000a7802 */ /* 0x000fce0000000f00 */
[----:B------:R-:W-:Y:S05]  /*0490*/  CALL.REL.NOINC `($__internal_0_$__cuda_sm20_rem_u64) ;  /* 0x0000000c00447944 */ /* 0x000fea0003c00000 */
[----:B------:R-:W-:-:S04]  /*04a0*/  ISETP.NE.U32.AND P0, PT, R8, RZ, PT ;  /* 0x000000ff0800720c */ /* 0x000fc80003f05070 */
[----:B------:R-:W-:-:S13]  /*04b0*/  ISETP.NE.AND.EX P0, PT, R14, RZ, PT, P0 ;  /* 0x000000ff0e00720c */ /* 0x000fda0003f05300 */
.L_x_7:
[----:B------:R-:W-:Y:S05]  /*04c0*/  BSYNC.RECONVERGENT B3 ;  /* 0x0000000000037941 */ /* 0x000fea0003800200 */
.L_x_5:
[-C--:B------:R-:W-:Y:S01]  /*04d0*/  IMAD R8, R7, R6.reuse, RZ ;  /* 0x0000000607087224 */ /* 0x080fe200078e02ff */
[----:B------:R-:W-:Y:S01]  /*04e0*/  UMOV UR6, 0xfffffffd ;  /* 0xfffffffd00067882 */ /* 0x000fe20000000000 */
[----:B------:R-:W-:Y:S01]  /*04f0*/  UMOV UR7, 0xffffffff ;  /* 0xffffffff00077882 */ /* 0x000fe20000000000 */
[----:B------:R-:W-:Y:S01]  /*0500*/  BSSY.RECONVERGENT B3, `(.L_x_8) ;  /* 0x0000028000037945 */ /* 0x000fe20003800200 */
[C---:B------:R-:W-:Y:S02]  /*0510*/  IMAD R11, R6.reuse, R7, R8 ;  /* 0x00000007060b7224 */ /* 0x040fe400078e0208 */
[----:B------:R-:W-:Y:S01]  /*0520*/  IMAD.WIDE.U32 R8, R6, R6, UR6 ;  /* 0x0000000606087e25 */ /* 0x000fe2000f8e0006 */
[----:B------:R-:W-:-:S03]  /*0530*/  UMOV UR6, 0xffffffff ;  /* 0xffffffff00067882 */ /* 0x000fc60000000000 */
[----:B------:R-:W-:Y:S02]  /*0540*/  IMAD.IADD R9, R9, 0x1, R11 ;  /* 0x0000000109097824 */ /* 0x000fe400078e020b */
[----:B------:R-:W-:-:S04]  /*0550*/  IMAD.WIDE.U32 R10, R6, R8, UR6 ;  /* 0x00000006060a7e25 */ /* 0x000fc8000f8e0008 */
[----:B------:R-:W-:-:S04]  /*0560*/  IMAD R9, R9, R6, RZ ;  /* 0x0000000609097224 */ /* 0x000fc800078e02ff */
[----:B------:R-:W-:-:S04]  /*0570*/  IMAD R9, R7, R8, R9 ;  /* 0x0000000807097224 */ /* 0x000fc800078e0209 */
[----:B------:R-:W-:Y:S01]  /*0580*/  IMAD.IADD R14, R11, 0x1, R9 ;  /* 0x000000010b0e7824 */ /* 0x000fe200078e0209 */
[----:B------:R-:W-:Y:S01]  /*0590*/  IADD3 R9, PT, PT, R0, 0x1, RZ ;  /* 0x0000000100097810 */ /* 0x000fe20007ffe0ff */
[----:B------:R-:W-:-:S03]  /*05a0*/  @P0 IMAD.MOV R9, RZ, RZ, R0 ;  /* 0x000000ffff090224 */ /* 0x000fc600078e0200 */
[----:B------:R-:W-:-:S04]  /*05b0*/  LOP3.LUT R8, R14, R13, RZ, 0xfc, !PT ;  /* 0x0000000d0e087212 */ /* 0x000fc800078efcff */
[----:B------:R-:W-:-:S13]  /*05c0*/  ISETP.NE.U32.AND P1, PT, R8, RZ, PT ;  /* 0x000000ff0800720c */ /* 0x000fda0003f25070 */
[----:B------:R-:W-:Y:S05]  /*05d0*/  @P1 BRA `(.L_x_9) ;  /* 0x0000000000501947 */ /* 0x000fea0003800000 */
[----:B------:R-:W0:Y:S01]  /*05e0*/  I2F.U32.RP R8, R12 ;  /* 0x0000000c00087306 */ /* 0x000e220000209000 */
[----:B------:R-:W-:Y:S02]  /*05f0*/  IADD3 R11, PT, PT, RZ, -R12, RZ ;  /* 0x8000000cff0b7210 */ /* 0x000fe40007ffe0ff */
[----:B------:R-:W-:-:S05]  /*0600*/  ISETP.NE.U32.AND P1, PT, R12, RZ, PT ;  /* 0x000000ff0c00720c */ /* 0x000fca0003f25070 */
[----:B0-----:R-:W0:Y:S02]  /*0610*/  MUFU.RCP R8, R8 ;  /* 0x0000000800087308 */ /* 0x001e240000001000 */
[----:B0-----:R-:W-:-:S06]  /*0620*/  VIADD R14, R8, 0xffffffe ;  /* 0x0ffffffe080e7836 */ /* 0x001fcc0000000000 */
[----:B------:R0:W1:Y:S02]  /*0630*/  F2I.FTZ.U32.TRUNC.NTZ R15, R14 ;  /* 0x0000000e000f7305 */ /* 0x000064000021f000 */
[----:B0-----:R-:W-:Y:S02]  /*0640*/  IMAD.MOV.U32 R14, RZ, RZ, RZ ;  /* 0x000000ffff0e7224 */ /* 0x001fe400078e00ff */
[----:B-1----:R-:W-:-:S04]  /*0650*/  IMAD R11, R11, R15, RZ ;  /* 0x0000000f0b0b7224 */ /* 0x002fc800078e02ff */
[----:B------:R-:W-:-:S06]  /*0660*/  IMAD.HI.U32 R11, R15, R11, R14 ;  /* 0x0000000b0f0b7227 */ /* 0x000fcc00078e000e */
[----:B------:R-:W-:-:S04]  /*0670*/  IMAD.HI.U32 R0, R11, R10, RZ ;  /* 0x0000000a0b007227 */ /* 0x000fc800078e00ff */
[----:B------:R-:W-:-:S04]  /*0680*/  IMAD.MOV R11, RZ, RZ, -R0 ;  /* 0x000000ffff0b7224 */ /* 0x000fc800078e0a00 */
[----:B------:R-:W-:-:S05]  /*0690*/  IMAD R11, R12, R11, R10 ;  /* 0x0000000b0c0b7224 */ /* 0x000fca00078e020a */
[----:B------:R-:W-:-:S13]  /*06a0*/  ISETP.GE.U32.AND P0, PT, R11, R12, PT ;  /* 0x0000000c0b00720c */ /* 0x000fda0003f06070 */
[----:B------:R-:W-:-:S04]  /*06b0*/  @P0 IADD3 R11, PT, PT, -R12, R11, RZ ;  /* 0x0000000b0c0b0210 */ /* 0x000fc80007ffe1ff */
[----:B------:R-:W-:-:S13]  /*06c0*/  ISETP.GE.U32.AND P0, PT, R11, R12, PT ;  /* 0x0000000c0b00720c */ /* 0x000fda0003f06070 */
[----:B------:R-:W-:Y:S01]  /*06d0*/  @P0 IMAD.IADD R11, R11, 0x1, -R12 ;  /* 0x000000010b0b0824 */ /* 0x000fe200078e0a0c */
[----:B------:R-:W-:-:S04]  /*06e0*/  @!P1 LOP3.LUT R11, RZ, R12, RZ, 0x33, !PT ;  /* 0x0000000cff0b9212 */ /* 0x000fc800078e33ff */
[----:B------:R-:W-:-:S04]  /*06f0*/  ISETP.NE.U32.AND P0, PT, R11, RZ, PT ;  /* 0x000000ff0b00720c */ /* 0x000fc80003f05070 */
[----:B------:R-:W-:Y:S01]  /*0700*/  ISETP.NE.AND.EX P0, PT, RZ, RZ, PT, P0 ;  /* 0x000000ffff00720c */ /* 0x000fe20003f05300 */
[----:B------:R-:W-:-:S12]  /*0710*/  BRA `(.L_x_10) ;  /* 0x0000000000187947 */ /* 0x000fd80003800000 */
.L_x_9:
[----:B------:R-:W-:Y:S01]  /*0720*/  IMAD.MOV.U32 R8, RZ, RZ, R10 ;  /* 0x000000ffff087224 */ /* 0x000fe200078e000a */
[----:B------:R-:W-:Y:S02]  /*0730*/  MOV R11, R14 ;  /* 0x0000000e000b7202 */ /* 0x000fe40000000f00 */
[----:B------:R-:W-:-:S07]  /*0740*/  MOV R10, 0x760 ;  /* 0x00000760000a7802 */ /* 0x000fce0000000f00 */
[----:B------:R-:W-:Y:S05]  /*0750*/  CALL.REL.NOINC `($__internal_0_$__cuda_sm20_rem_u64) ;  /* 0x0000000800947944 */ /* 0x000fea0003c00000 */
[----:B------:R-:W-:-:S04]  /*0760*/  ISETP.NE.U32.AND P0, PT, R8, RZ, PT ;  /* 0x000000ff0800720c */ /* 0x000fc80003f05070 */
[----:B------:R-:W-:-:S13]  /*0770*/  ISETP.NE.AND.EX P0, PT, R14, RZ, PT, P0 ;  /* 0x000000ff0e00720c */ /* 0x000fda0003f05300 */
.L_x_10:
[----:B------:R-:W-:Y:S05]  /*0780*/  BSYNC.RECONVERGENT B3 ;  /* 0x0000000000037941 */ /* 0x000fea0003800200 */
.L_x_8:
[-C--:B------:R-:W-:Y:S01]  /*0790*/  IMAD R0, R7, R6.reuse, RZ ;  /* 0x0000000607007224 */ /* 0x080fe200078e02ff */
[----:B------:R-:W-:Y:S01]  /*07a0*/  BSSY.RECONVERGENT B3, `(.L_x_11) ;  /* 0x0000029000037945 */ /* 0x000fe20003800200 */
[----:B------:R-:W-:-:S04]  /*07b0*/  IMAD.WIDE.U32 R10, R6, R6, R6 ;  /* 0x00000006060a7225 */ /* 0x000fc800078e0006 */
[C---:B------:R-:W-:Y:S01]  /*07c0*/  IMAD R15, R6.reuse, R7, R0 ;  /* 0x00000007060f7224 */ /* 0x040fe200078e0200 */
[----:B------:R-:W-:-:S03]  /*07d0*/  IADD3 R14, P1, P2, R6, -0x2, R10 ;  /* 0xfffffffe060e7810 */ /* 0x000fc60007a3e00a */
[----:B------:R-:W-:-:S05]  /*07e0*/  IMAD.IADD R0, R15, 0x1, R11 ;  /* 0x000000010f007824 */ /* 0x000fca00078e020b */
[----:B------:R-:W-:-:S05]  /*07f0*/  IADD3.X R15, PT, PT, R7, -0x1, R0, P1, P2 ;  /* 0xffffffff070f7810 */ /* 0x000fca0000fe4400 */
[----:B------:R-:W-:Y:S02]  /*0800*/  IMAD R0, R15, R6, RZ ;  /* 0x000000060f007224 */ /* 0x000fe400078e02ff */
[----:B------:R-:W-:-:S04]  /*0810*/  IMAD.WIDE.U32 R10, R6, R14, R14 ;  /* 0x0000000e060a7225 */ /* 0x000fc800078e000e */
[----:B------:R-:W-:Y:S01]  /*0820*/  IMAD R15, R7, R14, R0 ;  /* 0x0000000e070f7224 */ /* 0x000fe200078e0200 */
[----:B------:R-:W-:-:S04]  /*0830*/  IADD3 R10, P1, PT, R10, -0x1, RZ ;  /* 0xffffffff0a0a7810 */ /* 0x000fc80007f3e0ff */
[----:B------:R-:W-:-:S04]  /*0840*/  IADD3.X R11, PT, PT, R11, -0x1, R15, P1, !PT ;  /* 0xffffffff0b0b7810 */ /* 0x000fc80000ffe40f */
[----:B------:R-:W-:-:S04]  /*0850*/  LOP3.LUT R0, R11, R13, RZ, 0xfc, !PT ;  /* 0x0000000d0b007212 */ /* 0x000fc800078efcff */
[----:B------:R-:W-:Y:S01]  /*0860*/  ISETP.NE.U32.AND P1, PT, R0, RZ, PT ;  /* 0x000000ff0000720c */ /* 0x000fe20003f25070 */
[C---:B------:R-:W-:Y:S01]  /*0870*/  VIADD R0, R9.reuse, 0x1 ;  /* 0x0000000109007836 */ /* 0x040fe20000000000 */
[----:B------:R-:W-:-:S11]  /*0880*/  @P0 IADD3 R0, PT, PT, R9, RZ, RZ ;  /* 0x000000ff09000210 */ /* 0x000fd60007ffe0ff */
[----:B------:R-:W-:Y:S05]  /*0890*/  @P1 BRA `(.L_x_12) ;  /* 0x0000000000501947 */ /* 0x000fea0003800000 */
[----:B------:R-:W0:Y:S01]  /*08a0*/  I2F.U32.RP R11, R12 ;  /* 0x0000000c000b7306 */ /* 0x000e220000209000 */
[----:B------:R-:W-:Y:S02]  /*08b0*/  HFMA2 R8, -RZ, RZ, 0, 0 ;  /* 0x00000000ff087431 */ /* 0x000fe400000001ff */
[----:B------:R-:W-:Y:S01]  /*08c0*/  IMAD.MOV R15, RZ, RZ, -R12 ;  /* 0x000000ffff0f7224 */ /* 0x000fe200078e0a0c */
[----:B------:R-:W-:-:S04]  /*08d0*/  ISETP.NE.U32.AND P1, PT, R12, RZ, PT ;  /* 0x000000ff0c00720c */ /* 0x000fc80003f25070 */
[----:B0-----:R-:W0:Y:S02]  /*08e0*/  MUFU.RCP R11, R11 ;  /* 0x0000000b000b7308 */ /* 0x001e240000001000 */
[----:B0-----:R-:W-:-:S06]  /*08f0*/  VIADD R14, R11, 0xffffffe ;  /* 0x0ffffffe0b0e7836 */ /* 0x001fcc0000000000 */
[----:B------:R-:W0:Y:S02]  /*0900*/  F2I.FTZ.U32.TRUNC.NTZ R9, R14 ;  /* 0x0000000e00097305 */ /* 0x000e24000021f000 */
[----:B0-----:R-:W-:-:S04]  /*0910*/  IMAD R15, R15, R9, RZ ;  /* 0x000000090f0f7224 */ /* 0x001fc800078e02ff */
        /* <DEDUP_REMOVED lines=12> */
.L_x_12:
[----:B------:R-:W-:Y:S01]  /*09e0*/  IMAD.MOV.U32 R8, RZ, RZ, R10 ;  /* 0x000000ffff087224 */ /* 0x000fe200078e000a */
[----:B------:R-:W-:-:S07]  /*09f0*/  MOV R10, 0xa10 ;  /* 0x00000a10000a7802 */ /* 0x000fce0000000f00 */
[----:B------:R-:W-:Y:S05]  /*0a00*/  CALL.REL.NOINC `($__internal_0_$__cuda_sm20_rem_u64) ;  /* 0x0000000400e87944 */ /* 0x000fea0003c00000 */
[----:B------:R-:W-:-:S04]  /*0a10*/  ISETP.NE.U32.AND P0, PT, R8, RZ, PT ;  /* 0x000000ff0800720c */ /* 0x000fc80003f05070 */
[----:B------:R-:W-:-:S13]  /*0a20*/  ISETP.NE.AND.EX P0, PT, R14, RZ, PT, P0 ;  /* 0x000000ff0e00720c */ /* 0x000fda0003f05300 */
.L_x_13:
[----:B------:R-:W-:Y:S05]  /*0a30*/  BSYNC.RECONVERGENT B3 ;  /* 0x0000000000037941 */ /* 0x000fea0003800200 */
.L_x_11:
[----:B------:R-:W-:Y:S01]  /*0a40*/  IADD3 R10, P1, PT, R6, 0x2, RZ ;  /* 0x00000002060a7810 */ /* 0x000fe20007f3e0ff */
[----:B------:R-:W-:Y:S01]  /*0a50*/  UMOV UR6, 0xfffffffd ;  /* 0xfffffffd00067882 */ /* 0x000fe20000000000 */
[----:B------:R-:W-:Y:S01]  /*0a60*/  UMOV UR7, 0xffffffff ;  /* 0xffffffff00077882 */ /* 0x000fe20000000000 */
[----:B------:R-:W-:Y:S02]  /*0a70*/  BSSY.RECONVERGENT B3, `(.L_x_14) ;  /* 0x000002a000037945 */ /* 0x000fe40003800200 */
[----:B------:R-:W-:Y:S02]  /*0a80*/  IMAD.X R15, RZ, RZ, R7, P1 ;  /* 0x000000ffff0f7224 */ /* 0x000fe400008e0607 */
[----:B------:R-:W-:Y:S01]  /*0a90*/  IMAD.WIDE.U32 R8, R10, R10, UR6 ;  /* 0x000000060a087e25 */ /* 0x000fe2000f8e000a */
[----:B------:R-:W-:-:S03]  /*0aa0*/  UMOV UR6, 0xffffffff ;  /* 0xffffffff00067882 */ /* 0x000fc60000000000 */
[----:B------:R-:W-:-:S04]  /*0ab0*/  IMAD R11, R15, R10, RZ ;  /* 0x0000000a0f0b7224 */ /* 0x000fc800078e02ff */
[----:B------:R-:W-:-:S05]  /*0ac0*/  IMAD R11, R10, R15, R11 ;  /* 0x0000000f0a0b7224 */ /* 0x000fca00078e020b */
[----:B------:R-:W-:-:S05]  /*0ad0*/  IADD3 R9, PT, PT, R9, R11, RZ ;  /* 0x0000000b09097210 */ /* 0x000fca0007ffe0ff */
[----:B------:R-:W-:Y:S02]  /*0ae0*/  IMAD R9, R9, R10, RZ ;  /* 0x0000000a09097224 */ /* 0x000fe400078e02ff */
[----:B------:R-:W-:-:S04]  /*0af0*/  IMAD.WIDE.U32 R10, R10, R8, UR6 ;  /* 0x000000060a0a7e25 */ /* 0x000fc8000f8e0008 */
[----:B------:R-:W-:-:S04]  /*0b00*/  IMAD R9, R15, R8, R9 ;  /* 0x000000080f097224 */ /* 0x000fc800078e0209 */
[----:B------:R-:W-:Y:S02]  /*0b10*/  IMAD.IADD R14, R11, 0x1, R9 ;  /* 0x000000010b0e7824 */ /* 0x000fe400078e0209 */
[C---:B------:R-:W-:Y:S01]  /*0b20*/  VIADD R9, R0.reuse, 0x1 ;  /* 0x0000000100097836 */ /* 0x040fe20000000000 */
[----:B------:R-:W-:Y:S02]  /*0b30*/  @P0 IADD3 R9, PT, PT, R0, RZ, RZ ;  /* 0x000000ff00090210 */ /* 0x000fe40007ffe0ff */
        /* <DEDUP_REMOVED lines=23> */
.L_x_15:
[----:B------:R-:W-:Y:S01]  /*0cb0*/  IMAD.MOV.U32 R8, RZ, RZ, R10 ;  /* 0x000000ffff087224 */ /* 0x000fe200078e000a */
[----:B------:R-:W-:Y:S01]  /*0cc0*/  MOV R10, 0xcf0 ;  /* 0x00000cf0000a7802 */ /* 0x000fe20000000f00 */
[----:B------:R-:W-:-:S07]  /*0cd0*/  IMAD.MOV.U32 R11, RZ, RZ, R14 ;  /* 0x000000ffff0b7224 */ /* 0x000fce00078e000e */
[----:B------:R-:W-:Y:S05]  /*0ce0*/  CALL.REL.NOINC `($__internal_0_$__cuda_sm20_rem_u64) ;  /* 0x0000000400307944 */ /* 0x000fea0003c00000 */
[----:B------:R-:W-:-:S04]  /*0cf0*/  ISETP.NE.U32.AND P0, PT, R8, RZ, PT ;  /* 0x000000ff0800720c */ /* 0x000fc80003f05070 */
[----:B------:R-:W-:-:S13]  /*0d00*/  ISETP.NE.AND.EX P0, PT, R14, RZ, PT, P0 ;  /* 0x000000ff0e00720c */ /* 0x000fda0003f05300 */
.L_x_16:
[----:B------:R-:W-:Y:S05]  /*0d10*/  BSYNC.RECONVERGENT B3 ;  /* 0x0000000000037941 */ /* 0x000fea0003800200 */
.L_x_14:
[----:B------:R-:W-:-:S04]  /*0d20*/  IADD3 R6, P1, PT, R6, 0x4, RZ ;  /* 0x0000000406067810 */ /* 0x000fc80007f3e0ff */
[----:B------:R-:W-:Y:S02]  /*0d30*/  IADD3 R0, P2, PT, R6, -R4, RZ ;  /* 0x8000000406007210 */ /* 0x000fe40007f5e0ff */
[----:B------:R-:W-:Y:S02]  /*0d40*/  IADD3.X R7, PT, PT, RZ, R7, RZ, P1, !PT ;  /* 0x00000007ff077210 */ /* 0x000fe40000ffe4ff */
[----:B------:R-:W-:-:S03]  /*0d50*/  ISETP.NE.U32.AND P1, PT, R0, 0x2, PT ;  /* 0x000000020000780c */ /* 0x000fc60003f25070 */
[----:B------:R-:W-:-:S05]  /*0d60*/  IMAD.X R0, R7, 0x1, ~R5, P2 ;  /* 0x0000000107007824 */ /* 0x000fca00010e0e05 */
[----:B------:R-:W-:Y:S01]  /*0d70*/  ISETP.NE.AND.EX P1, PT, R0, RZ, PT, P1 ;  /* 0x000000ff0000720c */ /* 0x000fe20003f25310 */
[C---:B------:R-:W-:Y:S01]  /*0d80*/  VIADD R0, R9.reuse, 0x1 ;  /* 0x0000000109007836 */ /* 0x040fe20000000000 */
[----:B------:R-:W-:-:S11]  /*0d90*/  @P0 IADD3 R0, PT, PT, R9, RZ, RZ ;  /* 0x000000ff09000210 */ /* 0x000fd60007ffe0ff */
[----:B------:R-:W-:Y:S05]  /*0da0*/  @P1 BRA `(.L_x_17) ;  /* 0xfffffff400201947 */ /* 0x000fea000383ffff */
[----:B------:R-:W-:Y:S05]  /*0db0*/  BSYNC.RECONVERGENT B2 ;  /* 0x0000000000027941 */ /* 0x000fea0003800200 */
.L_x_4:
[----:B------:R-:W-:-:S04]  /*0dc0*/  IADD3 R6, P0, PT, R6, -0x1, RZ ;  /* 0xffffffff06067810 */ /* 0x000fc80007f1e0ff */
[----:B------:R-:W-:-:S09]  /*0dd0*/  IADD3.X R7, PT, PT, R7, -0x1, RZ, P0, !PT ;  /* 0xffffffff07077810 */ /* 0x000fd200007fe4ff */
.L_x_3:
[----:B------:R-:W-:Y:S05]  /*0de0*/  BSYNC.RECONVERGENT B1 ;  /* 0x0000000000017941 */ /* 0x000fea0003800200 */
.L_x_2:
[----:B------:R-:W-:-:S04]  /*0df0*/  ISETP.NE.U32.AND P0, PT, R3, RZ, PT ;  /* 0x000000ff0300720c */ /* 0x000fc80003f05070 */
[----:B------:R-:W-:-:S13]  /*0e00*/  ISETP.NE.AND.EX P0, PT, R2, RZ, PT, P0 ;  /* 0x000000ff0200720c */ /* 0x000fda0003f05300 */
[----:B------:R-:W-:Y:S05]  /*0e10*/  @!P0 BRA `(.L_x_1) ;  /* 0x0000000000c88947 */ /* 0x000fea0003800000 */
.L_x_21:
[-C--:B------:R-:W-:Y:S01]  /*0e20*/  IMAD R4, R7, R6.reuse, RZ ;  /* 0x0000000607047224 */ /* 0x080fe200078e02ff */
[----:B------:R-:W-:Y:S01]  /*0e30*/  UMOV UR6, 0xfffffffd ;  /* 0xfffffffd00067882 */ /* 0x000fe20000000000 */
[----:B------:R-:W-:Y:S01]  /*0e40*/  UMOV UR7, 0xffffffff ;  /* 0xffffffff00077882 */ /* 0x000fe20000000000 */
[----:B------:R-:W-:Y:S01]  /*0e50*/  IADD3 R3, P0, PT, R3, -0x1, RZ ;  /* 0xffffffff03037810 */ /* 0x000fe20007f1e0ff */
[C---:B------:R-:W-:Y:S01]  /*0e60*/  IMAD R9, R6.reuse, R7, R4 ;  /* 0x0000000706097224 */ /* 0x040fe200078e0204 */
[----:B------:R-:W-:Y:S01]  /*0e70*/  BSSY.RECONVERGENT B1, `(.L_x_18) ;  /* 0x0000026000017945 */ /* 0x000fe20003800200 */
[----:B------:R-:W-:Y:S01]  /*0e80*/  IMAD.WIDE.U32 R4, R6, R6, UR6 ;  /* 0x0000000606047e25 */ /* 0x000fe2000f8e0006 */
[----:B------:R-:W-:Y:S01]  /*0e90*/  UMOV UR6, 0xffffffff ;  /* 0xffffffff00067882 */ /* 0x000fe20000000000 */
[----:B------:R-:W-:Y:S02]  /*0ea0*/  IADD3.X R2, PT, PT, R2, -0x1, RZ, P0, !PT ;  /* 0xffffffff02027810 */ /* 0x000fe400007fe4ff */
[----:B------:R-:W-:Y:S01]  /*0eb0*/  IMAD.IADD R5, R5, 0x1, R9 ;  /* 0x0000000105057824 */ /* 0x000fe200078e0209 */
[----:B------:R-:W-:Y:S01]  /*0ec0*/  ISETP.NE.U32.AND P0, PT, R3, RZ, PT ;  /* 0x000000ff0300720c */ /* 0x000fe20003f05070 */
[----:B------:R-:W-:-:S03]  /*0ed0*/  IMAD.WIDE.U32 R8, R6, R4, UR6 ;  /* 0x0000000606087e25 */ /* 0x000fc6000f8e0004 */
[----:B------:R-:W-:Y:S01]  /*0ee0*/  ISETP.NE.AND.EX P0, PT, R2, RZ, PT, P0 ;  /* 0x000000ff0200720c */ /* 0x000fe20003f05300 */
[----:B------:R-:W-:-:S04]  /*0ef0*/  IMAD R5, R5, R6, RZ ;  /* 0x0000000605057224 */ /* 0x000fc800078e02ff */
[----:B------:R-:W-:-:S04]  /*0f00*/  IMAD R5, R7, R4, R5 ;  /* 0x0000000407057224 */ /* 0x000fc800078e0205 */
[----:B------:R-:W-:-:S05]  /*0f10*/  IMAD.IADD R11, R9, 0x1, R5 ;  /* 0x00000001090b7824 */ /* 0x000fca00078e0205 */
[----:B------:R-:W-:-:S04]  /*0f20*/  LOP3.LUT R4, R11, R13, RZ, 0xfc, !PT ;  /* 0x0000000d0b047212 */ /* 0x000fc800078efcff */
[----:B------:R-:W-:-:S13]  /*0f30*/  ISETP.NE.U32.AND P1, PT, R4, RZ, PT ;  /* 0x000000ff0400720c */ /* 0x000fda0003f25070 */
[----:B------:R-:W-:Y:S05]  /*0f40*/  @P1 BRA `(.L_x_19) ;  /* 0x0000000000501947 */ /* 0x000fea0003800000 */
[----:B------:R-:W0:Y:S01]  /*0f50*/  I2F.U32.RP R10, R12 ;  /* 0x0000000c000a7306 */ /* 0x000e220000209000 */
[----:B------:R-:W-:Y:S01]  /*0f60*/  IMAD.MOV R9, RZ, RZ, -R12 ;  /* 0x000000ffff097224 */ /* 0x000fe200078e0a0c */
[----:B------:R-:W-:Y:S01]  /*0f70*/  ISETP.NE.U32.AND P2, PT, R12, RZ, PT ;  /* 0x000000ff0c00720c */ /* 0x000fe20003f45070 */
[----:B------:R-:W-:-:S05]  /*0f80*/  IMAD.MOV.U32 R4, RZ, RZ, RZ ;  /* 0x000000ffff047224 */ /* 0x000fca00078e00ff */
[----:B0-----:R-:W0:Y:S02]  /*0f90*/  MUFU.RCP R10, R10 ;  /* 0x0000000a000a7308 */ /* 0x001e240000001000 */
[----:B0-----:R-:W-:-:S06]  /*0fa0*/  IADD3 R5, PT, PT, R10, 0xffffffe, RZ ;  /* 0x0ffffffe0a057810 */ /* 0x001fcc0007ffe0ff */
[----:B------:R-:W0:Y:S02]  /*0fb0*/  F2I.FTZ.U32.TRUNC.NTZ R5, R5 ;  /* 0x0000000500057305 */ /* 0x000e24000021f000 */
[----:B0-----:R-:W-:-:S04]  /*0fc0*/  IMAD R9, R9, R5, RZ ;  /* 0x0000000509097224 */ /* 0x001fc800078e02ff */
[----:B------:R-:W-:-:S06]  /*0fd0*/  IMAD.HI.U32 R9, R5, R9, R4 ;  /* 0x0000000905097227 */ /* 0x000fcc00078e0004 */
[----:B------:R-:W-:-:S05]  /*0fe0*/  IMAD.HI.U32 R4, R9, R8, RZ ;  /* 0x0000000809047227 */ /* 0x000fca00078e00ff */
[----:B------:R-:W-:-:S05]  /*0ff0*/  IADD3 R9, PT, PT, -R4, RZ, RZ ;  /* 0x000000ff04097210 */ /* 0x000fca0007ffe1ff */
[----:B------:R-:W-:-:S05]  /*1000*/  IMAD R9, R12, R9, R8 ;  /* 0x000000090c097224 */ /* 0x000fca00078e0208 */
[----:B------:R-:W-:-:S13]  /*1010*/  ISETP.GE.U32.AND P1, PT, R9, R12, PT ;  /* 0x0000000c0900720c */ /* 0x000fda0003f26070 */
[----:B------:R-:W-:-:S05]  /*1020*/  @P1 IMAD.IADD R9, R9, 0x1, -R12 ;  /* 0x0000000109091824 */ /* 0x000fca00078e0a0c */
[----:B------:R-:W-:-:S13]  /*1030*/  ISETP.GE.U32.AND P1, PT, R9, R12, PT ;  /* 0x0000000c0900720c */ /* 0x000fda0003f26070 */
[----:B------:R-:W-:Y:S01]  /*1040*/  @P1 IMAD.IADD R9, R9, 0x1, -R12 ;  /* 0x0000000109091824 */ /* 0x000fe200078e0a0c */
[----:B------:R-:W-:-:S04]  /*1050*/  @!P2 LOP3.LUT R9, RZ, R12, RZ, 0x33, !PT ;  /* 0x0000000cff09a212 */ /* 0x000fc800078e33ff */
[----:B------:R-:W-:-:S04]  /*1060*/  ISETP.NE.U32.AND P1, PT, R9, RZ, PT ;  /* 0x000000ff0900720c */ /* 0x000fc80003f25070 */
[----:B------:R-:W-:Y:S01]  /*1070*/  ISETP.NE.AND.EX P1, PT, RZ, RZ, PT, P1 ;  /* 0x000000ffff00720c */ /* 0x000fe20003f25310 */
[----:B------:R-:W-:-:S12]  /*1080*/  BRA `(.L_x_20) ;  /* 0x0000000000107947 */ /* 0x000fd80003800000 */
.L_x_19:
[----:B------:R-:W-:-:S07]  /*1090*/  MOV R10, 0x10b0 ;  /* 0x000010b0000a7802 */ /* 0x000fce0000000f00 */
[----:B------:R-:W-:Y:S05]  /*10a0*/  CALL.REL.NOINC `($__internal_0_$__cuda_sm20_rem_u64) ;  /* 0x0000000000407944 */ /* 0x000fea0003c00000 */
[----:B------:R-:W-:-:S04]  /*10b0*/  ISETP.NE.U32.AND P1, PT, R8, RZ, PT ;  /* 0x000000ff0800720c */ /* 0x000fc80003f25070 */
[----:B------:R-:W-:-:S13]  /*10c0*/  ISETP.NE.AND.EX P1, PT, R14, RZ, PT, P1 ;  /* 0x000000ff0e00720c */ /* 0x000fda0003f25310 */
.L_x_20:
[----:B------:R-:W-:Y:S05]  /*10d0*/  BSYNC.RECONVERGENT B1 ;  /* 0x0000000000017941 */ /* 0x000fea0003800200 */
.L_x_18:
[----:B------:R-:W-:Y:S01]  /*10e0*/  IADD3 R4, PT, PT, R0, 0x1, RZ ;  /* 0x0000000100047810 */ /* 0x000fe20007ffe0ff */
[----:B------:R-:W-:Y:S01]  /*10f0*/  @P1 IMAD.MOV R4, RZ, RZ, R0 ;  /* 0x000000ffff041224 */ /* 0x000fe200078e0200 */
[----:B------:R-:W-:-:S04]  /*1100*/  IADD3 R6, P2, PT, R6, 0x1, RZ ;  /* 0x0000000106067810 */ /* 0x000fc80007f5e0ff */
[----:B------:R-:W-:Y:S01]  /*1110*/  MOV R0, R4 ;  /* 0x0000000400007202 */ /* 0x000fe20000000f00 */
[----:B------:R-:W-:Y:S01]  /*1120*/  IMAD.X R7, RZ, RZ, R7, P2 ;  /* 0x000000ffff077224 */ /* 0x000fe200010e0607 */
[----:B------:R-:W-:Y:S07]  /*1130*/  @P0 BRA `(.L_x_21) ;  /* 0xfffffffc00380947 */ /* 0x000fee000383ffff */
.L_x_1:
[----:B------:R-:W-:Y:S05]  /*1140*/  BSYNC.RECONVERGENT B0 ;  /* 0x0000000000007941 */ /* 0x000fea0003800200 */
.L_x_0:
[----:B------:R-:W0:Y:S01]  /*1150*/  LDC.64 R2, c[0x0][0x380] ;  /* 0x0000e000ff027b82 */ /* 0x000e220000000a00 */
[----:B------:R-:W-:Y:S01]  /*1160*/  VIMNMX R5, PT, PT, R0, 0x2, PT ;  /* 0x0000000200057848 */ /* 0x000fe20003fe0100 */
[----:B------:R-:W-:-:S04]  /*1170*/  IMAD.MOV.U32 R7, RZ, RZ, 0x1 ;  /* 0x00000001ff077424 */ /* 0x000fc800078e00ff */
[----:B0-----:R-:W-:-:S05]  /*1180*/  IMAD.WIDE.U32 R2, R5, 0x4, R2 ;  /* 0x0000000405027825 */ /* 0x001fca00078e0002 */
[----:B------:R-:W-:Y:S01]  /*1190*/  REDG.E.ADD.STRONG.GPU desc[UR4][R2.64], R7 ;  /* 0x000000070200798e */ /* 0x000fe2000c12e104 */
[----:B------:R-:W-:Y:S05]  /*11a0*/  EXIT ;  /* 0x000000000000794d */ /* 0x000fea0003800000 */
        .weak           $__internal_0_$__cuda_sm20_rem_u64
        .type           $__internal_0_$__cuda_sm20_rem_u64,@function
        .size           $__internal_0_$__cuda_sm20_rem_u64,(.L_x_23 - $__internal_0_$__cuda_sm20_rem_u64)
$__internal_0_$__cuda_sm20_rem_u64:
[----:B------:R-:W-:Y:S01]  /*11b0*/  IMAD.MOV.U32 R18, RZ, RZ, R12 ;  /* 0x000000ffff127224 */ /* 0x000fe200078e000c */
[----:B------:R-:W-:-:S05]  /*11c0*/  MOV R19, R13 ;  /* 0x0000000d00137202 */ /* 0x000fca0000000f00 */
[----:B------:R-:W0:Y:S08]  /*11d0*/  I2F.U64.RP R18, R18 ;  /* 0x0000001200127312 */ /* 0x000e300000309000 */
[----:B0-----:R-:W0:Y:S02]  /*11e0*/  MUFU.RCP R14, R18 ;  /* 0x00000012000e7308 */ /* 0x001e240000001000 */
[----:B0-----:R-:W-:-:S06]  /*11f0*/  VIADD R14, R14, 0x1ffffffe ;  /* 0x1ffffffe0e0e7836 */ /* 0x001fcc0000000000 */
[----:B------:R-:W0:Y:S02]  /*1200*/  F2I.U64.TRUNC R14, R14 ;  /* 0x0000000e000e7311 */ /* 0x000e24000020d800 */
[----:B0-----:R-:W-:-:S04]  /*1210*/  IMAD.WIDE.U32 R16, R14, R12, RZ ;  /* 0x0000000c0e107225 */ /* 0x001fc800078e00ff */
[----:B------:R-:W-:Y:S01]  /*1220*/  IMAD R17, R14, R13, R17 ;  /* 0x0000000d0e117224 */ /* 0x000fe200078e0211 */
[----:B------:R-:W-:-:S03]  /*1230*/  IADD3 R21, P1, PT, RZ, -R16, RZ ;  /* 0x80000010ff157210 */ /* 0x000fc60007f3e0ff */
[----:B------:R-:W-:Y:S02]  /*1240*/  IMAD R17, R15, R12, R17 ;  /* 0x0000000c0f117224 */ /* 0x000fe400078e0211 */
[----:B------:R-:W-:-:S04]  /*1250*/  IMAD.HI.U32 R16, R14, R21, RZ ;  /* 0x000000150e107227 */ /* 0x000fc800078e00ff */
[----:B------:R-:W-:Y:S01]  /*1260*/  IMAD.X R23, RZ, RZ, ~R17, P1 ;  /* 0x000000ffff177224 */ /* 0x000fe200008e0e11 */
[----:B------:R-:W-:-:S03]  /*1270*/  MOV R17, R14 ;  /* 0x0000000e00117202 */ /* 0x000fc60000000f00 */
[-C--:B------:R-:W-:Y:S02]  /*1280*/  IMAD R25, R15, R23.reuse, RZ ;  /* 0x000000170f197224 */ /* 0x080fe400078e02ff */
[----:B------:R-:W-:-:S04]  /*1290*/  IMAD.WIDE.U32 R16, P1, R14, R23, R16 ;  /* 0x000000170e107225 */ /* 0x000fc80007820010 */
[----:B------:R-:W-:-:S04]  /*12a0*/  IMAD.HI.U32 R19, R15, R23, RZ ;  /* 0x000000170f137227 */ /* 0x000fc800078e00ff */
[----:B------:R-:W-:-:S04]  /*12b0*/  IMAD.HI.U32 R16, P2, R15, R21, R16 ;  /* 0x000000150f107227 */ /* 0x000fc80007840010 */
[----:B------:R-:W-:Y:S01]  /*12c0*/  IMAD.X R19, R19, 0x1, R15, P1 ;  /* 0x0000000113137824 */ /* 0x000fe200008e060f */
[----:B------:R-:W-:-:S04]  /*12d0*/  IADD3 R17, P3, PT, R25, R16, RZ ;  /* 0x0000001019117210 */ /* 0x000fc80007f7e0ff */
[----:B------:R-:W-:Y:S01]  /*12e0*/  IADD3.X R19, PT, PT, RZ, RZ, R19, P3, P2 ;  /* 0x000000ffff137210 */ /* 0x000fe20001fe4413 */
[----:B------:R-:W-:-:S04]  /*12f0*/  IMAD.WIDE.U32 R14, R17, R12, RZ ;  /* 0x0000000c110e7225 */ /* 0x000fc800078e00ff */
[----:B------:R-:W-:Y:S01]  /*1300*/  IMAD R15, R17, R13, R15 ;  /* 0x0000000d110f7224 */ /* 0x000fe200078e020f */
[----:B------:R-:W-:-:S03]  /*1310*/  IADD3 R21, P1, PT, RZ, -R14, RZ ;  /* 0x8000000eff157210 */ /* 0x000fc60007f3e0ff */
[----:B------:R-:W-:Y:S02]  /*1320*/  IMAD R15, R19, R12, R15 ;  /* 0x0000000c130f7224 */ /* 0x000fe400078e020f */
[----:B------:R-:W-:-:S04]  /*1330*/  IMAD.HI.U32 R16, R17, R21, RZ ;  /* 0x0000001511107227 */ /* 0x000fc800078e00ff */
[----:B------:R-:W-:Y:S02]  /*1340*/  IMAD.X R14, RZ, RZ, ~R15, P1 ;  /* 0x000000ffff0e7224 */ /* 0x000fe400008e0e0f */
[----:B------:R-:W-:Y:S02]  /*1350*/  IMAD.MOV.U32 R15, RZ, RZ, RZ ;  /* 0x000000ffff0f7224 */ /* 0x000fe400078e00ff */
[----:B------:R-:W-:-:S04]  /*1360*/  IMAD.WIDE.U32 R16, P1, R17, R14, R16 ;  /* 0x0000000e11107225 */ /* 0x000fc80007820010 */
[C---:B------:R-:W-:Y:S02]  /*1370*/  IMAD R18, R19.reuse, R14, RZ ;  /* 0x0000000e13127224 */ /* 0x040fe400078e02ff */
[----:B------:R-:W-:-:S04]  /*1380*/  IMAD.HI.U32 R17, P2, R19, R21, R16 ;  /* 0x0000001513117227 */ /* 0x000fc80007840010 */
[----:B------:R-:W-:Y:S01]  /*1390*/  IMAD.HI.U32 R14, R19, R14, RZ ;  /* 0x0000000e130e7227 */ /* 0x000fe200078e00ff */
[----:B------:R-:W-:-:S04]  /*13a0*/  IADD3 R17, P3, PT, R18, R17, RZ ;  /* 0x0000001112117210 */ /* 0x000fc80007f7e0ff */
[----:B------:R-:W-:Y:S01]  /*13b0*/  IADD3.X R19, PT, PT, R14, R19, RZ, P1, !PT ;  /* 0x000000130e137210 */ /* 0x000fe20000ffe4ff */
[----:B------:R-:W-:-:S03]  /*13c0*/  IMAD.HI.U32 R14, R17, R8, RZ ;  /* 0x00000008110e7227 */ /* 0x000fc600078e00ff */
[----:B------:R-:W-:Y:S01]  /*13d0*/  IADD3.X R19, PT, PT, RZ, RZ, R19, P3, P2 ;  /* 0x000000ffff137210 */ /* 0x000fe20001fe4413 */
[----:B------:R-:W-:-:S04]  /*13e0*/  IMAD.WIDE.U32 R14, R17, R11, R14 ;  /* 0x0000000b110e7225 */ /* 0x000fc800078e000e */
[C---:B------:R-:W-:Y:S02]  /*13f0*/  IMAD R17, R19.reuse, R11, RZ ;  /* 0x0000000b13117224 */ /* 0x040fe400078e02ff */
[----:B------:R-:W-:-:S04]  /*1400*/  IMAD.HI.U32 R14, P1, R19, R8, R14 ;  /* 0x00000008130e7227 */ /* 0x000fc8000782000e */
[----:B------:R-:W-:Y:S01]  /*1410*/  IMAD.HI.U32 R16, R19, R11, RZ ;  /* 0x0000000b13107227 */ /* 0x000fe200078e00ff */
[----:B------:R-:W-:-:S03]  /*1420*/  IADD3 R17, P2, PT, R17, R14, RZ ;  /* 0x0000000e11117210 */ /* 0x000fc60007f5e0ff */
[----:B------:R-:W-:Y:S02]  /*1430*/  IMAD.X R16, RZ, RZ, R16, P1 ;  /* 0x000000ffff107224 */ /* 0x000fe400008e0610 */
[----:B------:R-:W-:-:S03]  /*1440*/  IMAD.WIDE.U32 R14, R17, R12, RZ ;  /* 0x0000000c110e7225 */ /* 0x000fc600078e00ff */
[----:B------:R-:W-:Y:S01]  /*1450*/  IADD3.X R19, PT, PT, RZ, R16, RZ, P2, !PT ;  /* 0x00000010ff137210 */ /* 0x000fe200017fe4ff */
[----:B------:R-:W-:Y:S01]  /*1460*/  IMAD R17, R17, R13, R15 ;  /* 0x0000000d11117224 */ /* 0x000fe200078e020f */
[----:B------:R-:W-:-:S03]  /*1470*/  IADD3 R15, P2, PT, -R14, R8, RZ ;  /* 0x000000080e0f7210 */ /* 0x000fc60007f5e1ff */
[-C--:B------:R-:W-:Y:S01]  /*1480*/  IMAD R8, R19, R12.reuse, R17 ;  /* 0x0000000c13087224 */ /* 0x080fe200078e0211 */
[----:B------:R-:W-:-:S03]  /*1490*/  ISETP.GE.U32.AND P1, PT, R15, R12, PT ;  /* 0x0000000c0f00720c */ /* 0x000fc60003f26070 */
[----:B------:R-:W-:Y:S01]  /*14a0*/  IMAD.X R8, R11, 0x1, ~R8, P2 ;  /* 0x000000010b087824 */ /* 0x000fe200010e0e08 */
[----:B------:R-:W-:-:S04]  /*14b0*/  IADD3 R11, P2, PT, -R12, R15, RZ ;  /* 0x0000000f0c0b7210 */ /* 0x000fc80007f5e1ff */
[C---:B------:R-:W-:Y:S01]  /*14c0*/  ISETP.GE.U32.AND.EX P1, PT, R8.reuse, R13, PT, P1 ;  /* 0x0000000d0800720c */ /* 0x040fe20003f26110 */
[----:B------:R-:W-:Y:S01]  /*14d0*/  IMAD.X R16, R8, 0x1, ~R13, P2 ;  /* 0x0000000108107824 */ /* 0x000fe200010e0e0d */
[----:B------:R-:W-:Y:S02]  /*14e0*/  ISETP.NE.U32.AND P2, PT, R12, RZ, PT ;  /* 0x000000ff0c00720c */ /* 0x000fe40003f45070 */
[----:B------:R-:W-:Y:S02]  /*14f0*/  SEL R11, R11, R15, P1 ;  /* 0x0000000f0b0b7207 */ /* 0x000fe40000800000 */
[----:B------:R-:W-:Y:S02]  /*1500*/  SEL R16, R16, R8, P1 ;  /* 0x0000000810107207 */ /* 0x000fe40000800000 */
[----:B------:R-:W-:Y:S02]  /*1510*/  ISETP.GE.U32.AND P1, PT, R11, R12, PT ;  /* 0x0000000c0b00720c */ /* 0x000fe40003f26070 */
[----:B------:R-:W-:-:S02]  /*1520*/  IADD3 R8, P3, PT, -R12, R11, RZ ;  /* 0x0000000b0c087210 */ /* 0x000fc40007f7e1ff */
[----:B------:R-:W-:Y:S02]  /*1530*/  ISETP.GE.U32.AND.EX P1, PT, R16, R13, PT, P1 ;  /* 0x0000000d1000720c */ /* 0x000fe40003f26110 */
[CC--:B------:R-:W-:Y:S02]  /*1540*/  IADD3.X R14, PT, PT, ~R13.reuse, R16.reuse, RZ, P3, !PT ;  /* 0x000000100d0e7210 */ /* 0x0c0fe40001ffe5ff */
[----:B------:R-:W-:Y:S01]  /*1550*/  SEL R8, R8, R11, P1 ;  /* 0x0000000b08087207 */ /* 0x000fe20000800000 */
[----:B------:R-:W-:Y:S01]  /*1560*/  IMAD.MOV.U32 R11, RZ, RZ, 0x0 ;  /* 0x00000000ff0b7424 */ /* 0x000fe200078e00ff */
[----:B------:R-:W-:Y:S02]  /*1570*/  ISETP.NE.AND.EX P2, PT, R13, RZ, PT, P2 ;  /* 0x000000ff0d00720c */ /* 0x000fe40003f45320 */
[----:B------:R-:W-:Y:S02]  /*1580*/  SEL R14, R14, R16, P1 ;  /* 0x000000100e0e7207 */ /* 0x000fe40000800000 */
[----:B------:R-:W-:-:S02]  /*1590*/  SEL R8, R8, 0xffffffff, P2 ;  /* 0xffffffff08087807 */ /* 0x000fc40001000000 */
[----:B------:R-:W-:Y:S01]  /*15a0*/  SEL R14, R14, 0xffffffff, P2 ;  /* 0xffffffff0e0e7807 */ /* 0x000fe20001000000 */
[----:B------:R-:W-:Y:S06]  /*15b0*/  RET.REL.NODEC R10 `(_Z12polyEvalKernPiPmi) ;  /* 0xffffffe80a907950 */ /* 0x000fec0003c3ffff */
.L_x_22:
[----:B------:R-:W-:-:S00]  /*15c0*/  BRA `(.L_x_22) ;  /* 0xfffffffc00fc7947 */ /* 0x000fc0000383ffff */
[----:B------:R-:W-:-:S00]  /*15d0*/  NOP ;  /* 0x0000000000007918 */ /* 0x000fc00000000000 */
        /* <DEDUP_REMOVED lines=10> */
.L_x_23:


//--------------------- .nv.shared.reserved.0     --------------------------
	.section	.nv.shared.reserved.0,"aw",@nobits
	.weak		__nv_reservedSMEM_offset_0_alias
	.size		__nv_reservedSMEM_offset_0_alias, 0, 64
	.other		__nv_reservedSMEM_offset_0_alias,@"STO_CUDA_RESERVED_SHARED STV_DEFAULT"
__nv_reservedSMEM_offset_0_alias:
	.zero		0
	.zero		64


//--------------------- .nv.constant0._Z12polyEvalKernPiPmi --------------------------
	.section	.nv.constant0._Z12polyEvalKernPiPmi,"a",@progbits
	.sectionflags	@""
	.align	4
.nv.constant0._Z12polyEvalKernPiPmi:
	.zero		916


//--------------------- SYMBOLS --------------------------

	.type		.nv.reservedSmem.offset0,@object
	.size		.nv.reservedSmem.offset0,0x4
